//
// Generated by NVIDIA NVVM Compiler
//
// Compiler Build ID: CL-36424714
// Cuda compilation tools, release 13.0, V13.0.88
// Based on NVVM 20.0.0
//

.version 9.0
.target sm_100
.address_size 64

	// .globl	_Z9calculatev

.visible .entry _Z9calculatev()
{


	ret;

}


// ===== COMPILED SASS (sm_100) =====

	.target	sm_100

	.elftype	@"ET_EXEC"


//--------------------- .note.nv.tkinfo           --------------------------
	.section	.note.nv.tkinfo,"",@"SHT_NOTE"
	.sectionflags	@"SHF_NOTE_NV_TKINFO"
	.tkinfo
        /*0018*/ 	.word	0x00000002
        /*0030*/ 	.string	""
        /*0030*/ 	.string	"ptxas"
        /*0030*/ 	.string	"Cuda compilation tools, release 13.0, V13.0.88"
        /*0030*/ 	.string	"Build cuda_13.0.r13.0/compiler.36424714_0"
        /*0030*/ 	.string	"-arch sm_100 -m 64 "



//--------------------- .note.nv.cuinfo           --------------------------
	.section	.note.nv.cuinfo,"",@"SHT_NOTE"
	.sectionflags	@"SHF_NOTE_NV_CUINFO"
        /*0018*/ 	.short	0x0002
        /*001a*/ 	.short	0x0064
        /*001c*/ 	.short	0x0082
	.zero		2


//--------------------- .nv.info                  --------------------------
	.section	.nv.info,"",@"SHT_CUDA_INFO"
	.align	4


	//----- nvinfo : EIATTR_REGCOUNT
	.align		4
        /*0000*/ 	.byte	0x04, 0x2f
        /*0002*/ 	.short	(.L_1 - .L_0)
	.align		4
.L_0:
        /*0004*/ 	.word	index@(_Z9calculatev)
        /*0008*/ 	.word	0x00000004


	//----- nvinfo : EIATTR_FRAME_SIZE
	.align		4
.L_1:
        /*000c*/ 	.byte	0x04, 0x11
        /*000e*/ 	.short	(.L_3 - .L_2)
	.align		4
.L_2:
        /*0010*/ 	.word	index@(_Z9calculatev)
        /*0014*/ 	.word	0x00000000


	//----- nvinfo : EIATTR_MIN_STACK_SIZE
	.align		4
.L_3:
        /*0018*/ 	.byte	0x04, 0x12
        /*001a*/ 	.short	(.L_5 - .L_4)
	.align		4
.L_4:
        /*001c*/ 	.word	index@(_Z9calculatev)
        /*0020*/ 	.word	0x00000000
.L_5:


//--------------------- .nv.compat                --------------------------
	.section	.nv.compat,"",@"SHT_CUDA_COMPAT_INFO"
	.align	4
        /*0000*/ 	.byte	0x02, 0x09, 0x00, 0x00, 0x02, 0x02, 0x01, 0x00, 0x02, 0x05, 0x05, 0x00, 0x03, 0x07, 0x01, 0x01
        /*0010*/ 	.byte	0x02, 0x03, 0x00, 0x00, 0x02, 0x06, 0x01, 0x00, 0x04, 0x0b, 0x08, 0x00, 0x09, 0x00, 0x00, 0x00
        /*0020*/ 	.byte	0x00, 0x00, 0x00, 0x00


//--------------------- .nv.info._Z9calculatev    --------------------------
	.section	.nv.info._Z9calculatev,"",@"SHT_CUDA_INFO"
	.sectionflags	@""
	.align	4


	//----- nvinfo : EIATTR_CUDA_API_VERSION
	.align		4
        /*0000*/ 	.byte	0x04, 0x37
        /*0002*/ 	.short	(.L_7 - .L_6)
.L_6:
        /*0004*/ 	.word	0x00000082


	//----- nvinfo : EIATTR_SPARSE_MMA_MASK
	.align		4
.L_7:
        /*0008*/ 	.byte	0x03, 0x50
        /*000a*/ 	.short	0x0000


	//----- nvinfo : EIATTR_MAXREG_COUNT
	.align		4
        /*000c*/ 	.byte	0x03, 0x1b
        /*000e*/ 	.short	0x00ff


	//----- nvinfo : EIATTR_MERCURY_ISA_VERSION
	.align		4
        /*0010*/ 	.byte	0x03, 0x5f
        /*0012*/ 	.short	0x0101


	//----- nvinfo : EIATTR_VRC_CTA_INIT_COUNT
	.align		4
        /*0014*/ 	.byte	0x02, 0x4a
	.zero		1
	.zero		1


	//----- nvinfo : EIATTR_EXIT_INSTR_OFFSETS
	.align		4
        /*0018*/ 	.byte	0x04, 0x1c
        /*001a*/ 	.short	(.L_9 - .L_8)


	//   ....[0]....
.L_8:
        /*001c*/ 	.word	0x00000010


	//----- nvinfo : EIATTR_SW_WAR
	.align		4
.L_9:
        /*0020*/ 	.byte	0x04, 0x36
        /*0022*/ 	.short	(.L_11 - .L_10)
.L_10:
        /*0024*/ 	.word	0x00000008
.L_11:


//--------------------- .nv.callgraph             --------------------------
	.section	.nv.callgraph,"",@"SHT_CUDA_CALLGRAPH"
	.align	4
	.sectionentsize	8
	.align		4
        /*0000*/ 	.word	0x00000000
	.align		4
        /*0004*/ 	.word	0xffffffff
	.align		4
        /*0008*/ 	.word	0x00000000
	.align		4
        /*000c*/ 	.word	0xfffffffe
	.align		4
        /*0010*/ 	.word	0x00000000
	.align		4
        /*0014*/ 	.word	0xfffffffd
	.align		4
        /*0018*/ 	.word	0x00000000
	.align		4
        /*001c*/ 	.word	0xfffffffc


//--------------------- .text._Z9calculatev       --------------------------
	.section	.text._Z9calculatev,"ax",@progbits
	.align	128
        .global         _Z9calculatev
        .type           _Z9calculatev,@function
        .size           _Z9calculatev,(.L_x_1 - _Z9calculatev)
        .other          _Z9calculatev,@"STO_CUDA_ENTRY STV_DEFAULT"
_Z9calculatev:
.text._Z9calculatev:
[----:B------:R-:W-:Y:S01]  /*0000*/  LDC R1, c[0x0][0x37c] ;  /* 0x0000df00ff017b82 */ /* 0x000fe20000000800 */
[----:B------:R-:W-:Y:S05]  /*0010*/  EXIT ;  /* 0x000000000000794d */ /* 0x000fea0003800000 */
.L_x_0:
[----:B------:R-:W-:-:S00]  /*0020*/  BRA `(.L_x_0) ;  /* 0xfffffffc00fc7947 */ /* 0x000fc0000383ffff */
[----:B------:R-:W-:-:S00]  /*0030*/  NOP ;  /* 0x0000000000007918 */ /* 0x000fc00000000000 */
        /* <DEDUP_REMOVED lines=12> */
.L_x_1:


//--------------------- .nv.shared.reserved.0     --------------------------
	.section	.nv.shared.reserved.0,"aw",@nobits
	.weak		__nv_reservedSMEM_offset_0_alias
	.size		__nv_reservedSMEM_offset_0_alias, 0, 64
	.other		__nv_reservedSMEM_offset_0_alias,@"STO_CUDA_RESERVED_SHARED STV_DEFAULT"
__nv_reservedSMEM_offset_0_alias:
	.zero		0
	.zero		64


//--------------------- .nv.constant0._Z9calculatev --------------------------
	.section	.nv.constant0._Z9calculatev,"a",@progbits
	.sectionflags	@""
	.align	4
.nv.constant0._Z9calculatev:
	.zero		896


//--------------------- SYMBOLS --------------------------

	.type		.nv.reservedSmem.offset0,@object
	.size		.nv.reservedSmem.offset0,0x4
